.version 6.5
.target sm_30
.address_size 64

.visible .entry stateful_neg_offset(
    .param .u64 input,
    .param .u64 output
)
{
    .reg .u64           in_addr;
    .reg .u64           out_addr;
    .reg .u64           in_addr2;
    .reg .u64           out_addr2;
    .reg .u64           offset;
    .reg .u64           temp;

    ld.param.u64        in_addr, [input];
    ld.param.u64        out_addr, [output];

    cvta.to.global.u64  in_addr2, in_addr;
    cvta.to.global.u64  out_addr2, out_addr;
    
    add.u64             offset, in_addr2, out_addr2;
    sub.u64             offset, in_addr2, out_addr2;

    ld.global.u64       temp, [in_addr2];
    st.global.u64       [out_addr2], temp;
    ret;
}

// ===== COMPILED SASS (sm_100) =====

	.target	sm_100

	.elftype	@"ET_EXEC"


//--------------------- .note.nv.tkinfo           --------------------------
	.section	.note.nv.tkinfo,"",@"SHT_NOTE"
	.sectionflags	@"SHF_NOTE_NV_TKINFO"
	.tkinfo
        /*0018*/ 	.word	0x00000002
        /*0030*/ 	.string	""
        /*0030*/ 	.string	"ptxas"
        /*0030*/ 	.string	"Cuda compilation tools, release 13.0, V13.0.88"
        /*0030*/ 	.string	"Build cuda_13.0.r13.0/compiler.36424714_0"
        /*0030*/ 	.string	"-arch sm_100 "



//--------------------- .note.nv.cuinfo           --------------------------
	.section	.note.nv.cuinfo,"",@"SHT_NOTE"
	.sectionflags	@"SHF_NOTE_NV_CUINFO"
        /*0018*/ 	.short	0x0002
        /*001a*/ 	.short	0x001e
        /*001c*/ 	.short	0x0082
	.zero		2


//--------------------- .nv.info                  --------------------------
	.section	.nv.info,"",@"SHT_CUDA_INFO"
	.align	4


	//----- nvinfo : EIATTR_REGCOUNT
	.align		4
        /*0000*/ 	.byte	0x04, 0x2f
        /*0002*/ 	.short	(.L_1 - .L_0)
	.align		4
.L_0:
        /*0004*/ 	.word	index@(stateful_neg_offset)
        /*0008*/ 	.word	0x00000008


	//----- nvinfo : EIATTR_FRAME_SIZE
	.align		4
.L_1:
        /*000c*/ 	.byte	0x04, 0x11
        /*000e*/ 	.short	(.L_3 - .L_2)
	.align		4
.L_2:
        /*0010*/ 	.word	index@(stateful_neg_offset)
        /*0014*/ 	.word	0x00000000


	//----- nvinfo : EIATTR_MIN_STACK_SIZE
	.align		4
.L_3:
        /*0018*/ 	.byte	0x04, 0x12
        /*001a*/ 	.short	(.L_5 - .L_4)
	.align		4
.L_4:
        /*001c*/ 	.word	index@(stateful_neg_offset)
        /*0020*/ 	.word	0x00000000
.L_5:


//--------------------- .nv.compat                --------------------------
	.section	.nv.compat,"",@"SHT_CUDA_COMPAT_INFO"
	.align	4
        /*0000*/ 	.byte	0x02, 0x09, 0x00, 0x00, 0x02, 0x02, 0x01, 0x00, 0x02, 0x05, 0x05, 0x00, 0x03, 0x07, 0x01, 0x01
        /*0010*/ 	.byte	0x02, 0x03, 0x00, 0x00, 0x02, 0x06, 0x01, 0x00, 0x04, 0x0b, 0x08, 0x00, 0x09, 0x00, 0x00, 0x00
        /*0020*/ 	.byte	0x00, 0x00, 0x00, 0x00


//--------------------- .nv.info.stateful_neg_offset --------------------------
	.section	.nv.info.stateful_neg_offset,"",@"SHT_CUDA_INFO"
	.sectionflags	@""
	.align	4


	//----- nvinfo : EIATTR_CUDA_API_VERSION
	.align		4
        /*0000*/ 	.byte	0x04, 0x37
        /*0002*/ 	.short	(.L_7 - .L_6)
.L_6:
        /*0004*/ 	.word	0x00000082


	//----- nvinfo : EIATTR_KPARAM_INFO
	.align		4
.L_7:
        /*0008*/ 	.byte	0x04, 0x17
        /*000a*/ 	.short	(.L_9 - .L_8)
.L_8:
        /*000c*/ 	.word	0x00000000
        /*0010*/ 	.short	0x0001
        /*0012*/ 	.short	0x0008
        /*0014*/ 	.byte	0x00, 0xf0, 0x21, 0x00


	//----- nvinfo : EIATTR_KPARAM_INFO
	.align		4
.L_9:
        /*0018*/ 	.byte	0x04, 0x17
        /*001a*/ 	.short	(.L_11 - .L_10)
.L_10:
        /*001c*/ 	.word	0x00000000
        /*0020*/ 	.short	0x0000
        /*0022*/ 	.short	0x0000
        /*0024*/ 	.byte	0x00, 0xf0, 0x21, 0x00


	//----- nvinfo : EIATTR_SPARSE_MMA_MASK
	.align		4
.L_11:
        /*0028*/ 	.byte	0x03, 0x50
        /*002a*/ 	.short	0x0000


	//----- nvinfo : EIATTR_MAXREG_COUNT
	.align		4
        /*002c*/ 	.byte	0x03, 0x1b
        /*002e*/ 	.short	0x00ff


	//----- nvinfo : EIATTR_MERCURY_ISA_VERSION
	.align		4
        /*0030*/ 	.byte	0x03, 0x5f
        /*0032*/ 	.short	0x0101


	//----- nvinfo : EIATTR_VRC_CTA_INIT_COUNT
	.align		4
        /*0034*/ 	.byte	0x02, 0x4a
	.zero		1
	.zero		1


	//----- nvinfo : EIATTR_EXIT_INSTR_OFFSETS
	.align		4
        /*0038*/ 	.byte	0x04, 0x1c
        /*003a*/ 	.short	(.L_13 - .L_12)


	//   ....[0]....
.L_12:
        /*003c*/ 	.word	0x00000060


	//----- nvinfo : EIATTR_CBANK_PARAM_SIZE
	.align		4
.L_13:
        /*0040*/ 	.byte	0x03, 0x19
        /*0042*/ 	.short	0x0010


	//----- nvinfo : EIATTR_PARAM_CBANK
	.align		4
        /*0044*/ 	.byte	0x04, 0x0a
        /*0046*/ 	.short	(.L_15 - .L_14)
	.align		4
.L_14:
        /*0048*/ 	.word	index@(.nv.constant0.stateful_neg_offset)
        /*004c*/ 	.short	0x0380
        /*004e*/ 	.short	0x0010


	//----- nvinfo : EIATTR_SW_WAR
	.align		4
.L_15:
        /*0050*/ 	.byte	0x04, 0x36
        /*0052*/ 	.short	(.L_17 - .L_16)
.L_16:
        /*0054*/ 	.word	0x00000008
.L_17:


//--------------------- .nv.callgraph             --------------------------
	.section	.nv.callgraph,"",@"SHT_CUDA_CALLGRAPH"
	.align	4
	.sectionentsize	8
	.align		4
        /*0000*/ 	.word	0x00000000
	.align		4
        /*0004*/ 	.word	0xffffffff
	.align		4
        /*0008*/ 	.word	0x00000000
	.align		4
        /*000c*/ 	.word	0xfffffffe
	.align		4
        /*0010*/ 	.word	0x00000000
	.align		4
        /*0014*/ 	.word	0xfffffffd
	.align		4
        /*0018*/ 	.word	0x00000000
	.align		4
        /*001c*/ 	.word	0xfffffffc


//--------------------- .text.stateful_neg_offset --------------------------
	.section	.text.stateful_neg_offset,"ax",@progbits
	.align	128
        .global         stateful_neg_offset
        .type           stateful_neg_offset,@function
        .size           stateful_neg_offset,(.L_x_1 - stateful_neg_offset)
        .other          stateful_neg_offset,@"STO_CUDA_ENTRY STV_DEFAULT"
stateful_neg_offset:
.text.stateful_neg_offset:
[----:B------:R-:W-:Y:S08]  /*0000*/  LDC R1, c[0x0][0x37c] ;  /* 0x0000df00ff017b82 */ /* 0x000ff00000000800 */
[----:B------:R-:W0:Y:S01]  /*0010*/  LDC.64 R2, c[0x0][0x380] ;  /* 0x0000e000ff027b82 */ /* 0x000e220000000a00 */
[----:B------:R-:W0:Y:S02]  /*0020*/  LDCU.64 UR4, c[0x0][0x358] ;  /* 0x00006b00ff0477ac */ /* 0x000e240008000a00 */
[----:B0-----:R-:W2:Y:S05]  /*0030*/  LDG.E.64 R2, desc[UR4][R2.64] ;  /* 0x0000000402027981 */ /* 0x001eaa000c1e1b00 */
[----:B------:R-:W2:Y:S02]  /*0040*/  LDC.64 R4, c[0x0][0x388] ;  /* 0x0000e200ff047b82 */ /* 0x000ea40000000a00 */
[----:B--2---:R-:W-:Y:S01]  /*0050*/  STG.E.64 desc[UR4][R4.64], R2 ;  /* 0x0000000204007986 */ /* 0x004fe2000c101b04 */
[----:B------:R-:W-:Y:S05]  /*0060*/  EXIT ;  /* 0x000000000000794d */ /* 0x000fea0003800000 */
.L_x_0:
[----:B------:R-:W-:-:S00]  /*0070*/  BRA `(.L_x_0) ;  /* 0xfffffffc00fc7947 */ /* 0x000fc0000383ffff */
[----:B------:R-:W-:-:S00]  /*0080*/  NOP ;  /* 0x0000000000007918 */ /* 0x000fc00000000000 */
[----:B------:R-:W-:-:S00]  /*0090*/  NOP ;  /* 0x0000000000007918 */ /* 0x000fc00000000000 */
[----:B------:R-:W-:-:S00]  /*00a0*/  NOP ;  /* 0x0000000000007918 */ /* 0x000fc00000000000 */
[----:B------:R-:W-:-:S00]  /*00b0*/  NOP ;  /* 0x0000000000007918 */ /* 0x000fc00000000000 */
[----:B------:R-:W-:-:S00]  /*00c0*/  NOP ;  /* 0x0000000000007918 */ /* 0x000fc00000000000 */
[----:B------:R-:W-:-:S00]  /*00d0*/  NOP ;  /* 0x0000000000007918 */ /* 0x000fc00000000000 */
[----:B------:R-:W-:-:S00]  /*00e0*/  NOP ;  /* 0x0000000000007918 */ /* 0x000fc00000000000 */
[----:B------:R-:W-:-:S00]  /*00f0*/  NOP ;  /* 0x0000000000007918 */ /* 0x000fc00000000000 */
.L_x_1:


//--------------------- .nv.shared.reserved.0     --------------------------
	.section	.nv.shared.reserved.0,"aw",@nobits
	.weak		__nv_reservedSMEM_offset_0_alias
	.size		__nv_reservedSMEM_offset_0_alias, 0, 64
	.other		__nv_reservedSMEM_offset_0_alias,@"STO_CUDA_RESERVED_SHARED STV_DEFAULT"
__nv_reservedSMEM_offset_0_alias:
	.zero		0
	.zero		64


//--------------------- .nv.constant0.stateful_neg_offset --------------------------
	.section	.nv.constant0.stateful_neg_offset,"a",@progbits
	.sectionflags	@""
	.align	4
.nv.constant0.stateful_neg_offset:
	.zero		912


//--------------------- SYMBOLS --------------------------

	.type		.nv.reservedSmem.offset0,@object
	.size		.nv.reservedSmem.offset0,0x4
